//
// Generated by NVIDIA NVVM Compiler
//
// Compiler Build ID: CL-36424714
// Cuda compilation tools, release 13.0, V13.0.88
// Based on NVVM 20.0.0
//

.version 9.0
.target sm_100
.address_size 64

	// .globl	_Z21convolution_1d_kernelPKfS0_Pfii

.visible .entry _Z21convolution_1d_kernelPKfS0_Pfii(
	.param .u64 .ptr .align 1 _Z21convolution_1d_kernelPKfS0_Pfii_param_0,
	.param .u64 .ptr .align 1 _Z21convolution_1d_kernelPKfS0_Pfii_param_1,
	.param .u64 .ptr .align 1 _Z21convolution_1d_kernelPKfS0_Pfii_param_2,
	.param .u32 _Z21convolution_1d_kernelPKfS0_Pfii_param_3,
	.param .u32 _Z21convolution_1d_kernelPKfS0_Pfii_param_4
)
{
	.reg .pred 	%p<11>;
	.reg .b32 	%r<40>;
	.reg .b32 	%f<112>;
	.reg .b64 	%rd<31>;

	ld.param.u64 	%rd11, [_Z21convolution_1d_kernelPKfS0_Pfii_param_0];
	ld.param.u64 	%rd12, [_Z21convolution_1d_kernelPKfS0_Pfii_param_1];
	ld.param.u64 	%rd10, [_Z21convolution_1d_kernelPKfS0_Pfii_param_2];
	ld.param.u32 	%r25, [_Z21convolution_1d_kernelPKfS0_Pfii_param_3];
	ld.param.u32 	%r24, [_Z21convolution_1d_kernelPKfS0_Pfii_param_4];
	cvta.to.global.u64 	%rd1, %rd12;
	cvta.to.global.u64 	%rd2, %rd11;
	sub.s32 	%r26, %r25, %r24;
	mov.u32 	%r27, %ctaid.x;
	mov.u32 	%r28, %ntid.x;
	mul.lo.s32 	%r1, %r27, %r28;
	mov.u32 	%r2, %tid.x;
	add.s32 	%r3, %r1, %r2;
	setp.gt.s32 	%p1, %r3, %r26;
	@%p1 bra 	$L__BB0_15;
	setp.lt.s32 	%p2, %r24, 1;
	mov.f32 	%f111, 0f00000000;
	@%p2 bra 	$L__BB0_14;
	and.b32  	%r4, %r24, 15;
	setp.lt.u32 	%p3, %r24, 16;
	mov.f32 	%f111, 0f00000000;
	mov.b32 	%r36, 0;
	@%p3 bra 	$L__BB0_5;
	and.b32  	%r36, %r24, 2147483632;
	neg.s32 	%r34, %r36;
	add.s64 	%rd3, %rd2, 32;
	add.s64 	%rd29, %rd1, 32;
	mov.f32 	%f111, 0f00000000;
	mov.u32 	%r33, %r3;
$L__BB0_4:
	.pragma "nounroll";
	mul.wide.s32 	%rd13, %r33, 4;
	add.s64 	%rd14, %rd3, %rd13;
	ld.global.f32 	%f18, [%rd14+-32];
	ld.global.f32 	%f19, [%rd29+-32];
	fma.rn.f32 	%f20, %f18, %f19, %f111;
	ld.global.f32 	%f21, [%rd14+-28];
	ld.global.f32 	%f22, [%rd29+-28];
	fma.rn.f32 	%f23, %f21, %f22, %f20;
	ld.global.f32 	%f24, [%rd14+-24];
	ld.global.f32 	%f25, [%rd29+-24];
	fma.rn.f32 	%f26, %f24, %f25, %f23;
	ld.global.f32 	%f27, [%rd14+-20];
	ld.global.f32 	%f28, [%rd29+-20];
	fma.rn.f32 	%f29, %f27, %f28, %f26;
	ld.global.f32 	%f30, [%rd14+-16];
	ld.global.f32 	%f31, [%rd29+-16];
	fma.rn.f32 	%f32, %f30, %f31, %f29;
	ld.global.f32 	%f33, [%rd14+-12];
	ld.global.f32 	%f34, [%rd29+-12];
	fma.rn.f32 	%f35, %f33, %f34, %f32;
	ld.global.f32 	%f36, [%rd14+-8];
	ld.global.f32 	%f37, [%rd29+-8];
	fma.rn.f32 	%f38, %f36, %f37, %f35;
	ld.global.f32 	%f39, [%rd14+-4];
	ld.global.f32 	%f40, [%rd29+-4];
	fma.rn.f32 	%f41, %f39, %f40, %f38;
	ld.global.f32 	%f42, [%rd14];
	ld.global.f32 	%f43, [%rd29];
	fma.rn.f32 	%f44, %f42, %f43, %f41;
	ld.global.f32 	%f45, [%rd14+4];
	ld.global.f32 	%f46, [%rd29+4];
	fma.rn.f32 	%f47, %f45, %f46, %f44;
	ld.global.f32 	%f48, [%rd14+8];
	ld.global.f32 	%f49, [%rd29+8];
	fma.rn.f32 	%f50, %f48, %f49, %f47;
	ld.global.f32 	%f51, [%rd14+12];
	ld.global.f32 	%f52, [%rd29+12];
	fma.rn.f32 	%f53, %f51, %f52, %f50;
	ld.global.f32 	%f54, [%rd14+16];
	ld.global.f32 	%f55, [%rd29+16];
	fma.rn.f32 	%f56, %f54, %f55, %f53;
	ld.global.f32 	%f57, [%rd14+20];
	ld.global.f32 	%f58, [%rd29+20];
	fma.rn.f32 	%f59, %f57, %f58, %f56;
	ld.global.f32 	%f60, [%rd14+24];
	ld.global.f32 	%f61, [%rd29+24];
	fma.rn.f32 	%f62, %f60, %f61, %f59;
	ld.global.f32 	%f63, [%rd14+28];
	ld.global.f32 	%f64, [%rd29+28];
	fma.rn.f32 	%f111, %f63, %f64, %f62;
	add.s32 	%r34, %r34, 16;
	add.s32 	%r33, %r33, 16;
	add.s64 	%rd29, %rd29, 64;
	setp.ne.s32 	%p4, %r34, 0;
	@%p4 bra 	$L__BB0_4;
$L__BB0_5:
	setp.eq.s32 	%p5, %r4, 0;
	@%p5 bra 	$L__BB0_14;
	and.b32  	%r12, %r24, 7;
	setp.lt.u32 	%p6, %r4, 8;
	@%p6 bra 	$L__BB0_8;
	add.s32 	%r30, %r36, %r3;
	mul.wide.s32 	%rd15, %r30, 4;
	add.s64 	%rd16, %rd2, %rd15;
	ld.global.f32 	%f66, [%rd16];
	mul.wide.u32 	%rd17, %r36, 4;
	add.s64 	%rd18, %rd1, %rd17;
	ld.global.f32 	%f67, [%rd18];
	fma.rn.f32 	%f68, %f66, %f67, %f111;
	ld.global.f32 	%f69, [%rd16+4];
	ld.global.f32 	%f70, [%rd18+4];
	fma.rn.f32 	%f71, %f69, %f70, %f68;
	ld.global.f32 	%f72, [%rd16+8];
	ld.global.f32 	%f73, [%rd18+8];
	fma.rn.f32 	%f74, %f72, %f73, %f71;
	ld.global.f32 	%f75, [%rd16+12];
	ld.global.f32 	%f76, [%rd18+12];
	fma.rn.f32 	%f77, %f75, %f76, %f74;
	ld.global.f32 	%f78, [%rd16+16];
	ld.global.f32 	%f79, [%rd18+16];
	fma.rn.f32 	%f80, %f78, %f79, %f77;
	ld.global.f32 	%f81, [%rd16+20];
	ld.global.f32 	%f82, [%rd18+20];
	fma.rn.f32 	%f83, %f81, %f82, %f80;
	ld.global.f32 	%f84, [%rd16+24];
	ld.global.f32 	%f85, [%rd18+24];
	fma.rn.f32 	%f86, %f84, %f85, %f83;
	ld.global.f32 	%f87, [%rd16+28];
	ld.global.f32 	%f88, [%rd18+28];
	fma.rn.f32 	%f111, %f87, %f88, %f86;
	add.s32 	%r36, %r36, 8;
$L__BB0_8:
	setp.eq.s32 	%p7, %r12, 0;
	@%p7 bra 	$L__BB0_14;
	and.b32  	%r15, %r24, 3;
	setp.lt.u32 	%p8, %r12, 4;
	@%p8 bra 	$L__BB0_11;
	add.s32 	%r31, %r36, %r3;
	mul.wide.s32 	%rd19, %r31, 4;
	add.s64 	%rd20, %rd2, %rd19;
	ld.global.f32 	%f90, [%rd20];
	mul.wide.u32 	%rd21, %r36, 4;
	add.s64 	%rd22, %rd1, %rd21;
	ld.global.f32 	%f91, [%rd22];
	fma.rn.f32 	%f92, %f90, %f91, %f111;
	ld.global.f32 	%f93, [%rd20+4];
	ld.global.f32 	%f94, [%rd22+4];
	fma.rn.f32 	%f95, %f93, %f94, %f92;
	ld.global.f32 	%f96, [%rd20+8];
	ld.global.f32 	%f97, [%rd22+8];
	fma.rn.f32 	%f98, %f96, %f97, %f95;
	ld.global.f32 	%f99, [%rd20+12];
	ld.global.f32 	%f100, [%rd22+12];
	fma.rn.f32 	%f111, %f99, %f100, %f98;
	add.s32 	%r36, %r36, 4;
$L__BB0_11:
	setp.eq.s32 	%p9, %r15, 0;
	@%p9 bra 	$L__BB0_14;
	mul.wide.u32 	%rd23, %r36, 4;
	add.s64 	%rd30, %rd1, %rd23;
	add.s32 	%r32, %r2, %r36;
	add.s32 	%r39, %r32, %r1;
	neg.s32 	%r38, %r15;
$L__BB0_13:
	.pragma "nounroll";
	mul.wide.s32 	%rd24, %r39, 4;
	add.s64 	%rd25, %rd2, %rd24;
	ld.global.f32 	%f101, [%rd25];
	ld.global.f32 	%f102, [%rd30];
	fma.rn.f32 	%f111, %f101, %f102, %f111;
	add.s64 	%rd30, %rd30, 4;
	add.s32 	%r39, %r39, 1;
	add.s32 	%r38, %r38, 1;
	setp.ne.s32 	%p10, %r38, 0;
	@%p10 bra 	$L__BB0_13;
$L__BB0_14:
	cvta.to.global.u64 	%rd26, %rd10;
	mul.wide.s32 	%rd27, %r3, 4;
	add.s64 	%rd28, %rd26, %rd27;
	st.global.f32 	[%rd28], %f111;
$L__BB0_15:
	ret;

}


// ===== COMPILED SASS (sm_100) =====

	.target	sm_100

	.elftype	@"ET_EXEC"


//--------------------- .note.nv.tkinfo           --------------------------
	.section	.note.nv.tkinfo,"",@"SHT_NOTE"
	.sectionflags	@"SHF_NOTE_NV_TKINFO"
	.tkinfo
        /*0018*/ 	.word	0x00000002
        /*0030*/ 	.string	""
        /*0030*/ 	.string	"ptxas"
        /*0030*/ 	.string	"Cuda compilation tools, release 13.0, V13.0.88"
        /*0030*/ 	.string	"Build cuda_13.0.r13.0/compiler.36424714_0"
        /*0030*/ 	.string	"-arch sm_100 -m 64 "



//--------------------- .note.nv.cuinfo           --------------------------
	.section	.note.nv.cuinfo,"",@"SHT_NOTE"
	.sectionflags	@"SHF_NOTE_NV_CUINFO"
        /*0018*/ 	.short	0x0002
        /*001a*/ 	.short	0x0064
        /*001c*/ 	.short	0x0082
	.zero		2


//--------------------- .nv.info                  --------------------------
	.section	.nv.info,"",@"SHT_CUDA_INFO"
	.align	4


	//----- nvinfo : EIATTR_REGCOUNT
	.align		4
        /*0000*/ 	.byte	0x04, 0x2f
        /*0002*/ 	.short	(.L_1 - .L_0)
	.align		4
.L_0:
        /*0004*/ 	.word	index@(_Z21convolution_1d_kernelPKfS0_Pfii)
        /*0008*/ 	.word	0x0000001e


	//----- nvinfo : EIATTR_FRAME_SIZE
	.align		4
.L_1:
        /*000c*/ 	.byte	0x04, 0x11
        /*000e*/ 	.short	(.L_3 - .L_2)
	.align		4
.L_2:
        /*0010*/ 	.word	index@(_Z21convolution_1d_kernelPKfS0_Pfii)
        /*0014*/ 	.word	0x00000000


	//----- nvinfo : EIATTR_MIN_STACK_SIZE
	.align		4
.L_3:
        /*0018*/ 	.byte	0x04, 0x12
        /*001a*/ 	.short	(.L_5 - .L_4)
	.align		4
.L_4:
        /*001c*/ 	.word	index@(_Z21convolution_1d_kernelPKfS0_Pfii)
        /*0020*/ 	.word	0x00000000
.L_5:


//--------------------- .nv.compat                --------------------------
	.section	.nv.compat,"",@"SHT_CUDA_COMPAT_INFO"
	.align	4
        /*0000*/ 	.byte	0x02, 0x09, 0x00, 0x00, 0x02, 0x02, 0x01, 0x00, 0x02, 0x05, 0x05, 0x00, 0x03, 0x07, 0x01, 0x01
        /*0010*/ 	.byte	0x02, 0x03, 0x00, 0x00, 0x02, 0x06, 0x01, 0x00, 0x04, 0x0b, 0x08, 0x00, 0x09, 0x00, 0x00, 0x00
        /*0020*/ 	.byte	0x00, 0x00, 0x00, 0x00


//--------------------- .nv.info._Z21convolution_1d_kernelPKfS0_Pfii --------------------------
	.section	.nv.info._Z21convolution_1d_kernelPKfS0_Pfii,"",@"SHT_CUDA_INFO"
	.sectionflags	@""
	.align	4


	//----- nvinfo : EIATTR_CUDA_API_VERSION
	.align		4
        /*0000*/ 	.byte	0x04, 0x37
        /*0002*/ 	.short	(.L_7 - .L_6)
.L_6:
        /*0004*/ 	.word	0x00000082


	//----- nvinfo : EIATTR_KPARAM_INFO
	.align		4
.L_7:
        /*0008*/ 	.byte	0x04, 0x17
        /*000a*/ 	.short	(.L_9 - .L_8)
.L_8:
        /*000c*/ 	.word	0x00000000
        /*0010*/ 	.short	0x0004
        /*0012*/ 	.short	0x001c
        /*0014*/ 	.byte	0x00, 0xf0, 0x11, 0x00


	//----- nvinfo : EIATTR_KPARAM_INFO
	.align		4
.L_9:
        /*0018*/ 	.byte	0x04, 0x17
        /*001a*/ 	.short	(.L_11 - .L_10)
.L_10:
        /*001c*/ 	.word	0x00000000
        /*0020*/ 	.short	0x0003
        /*0022*/ 	.short	0x0018
        /*0024*/ 	.byte	0x00, 0xf0, 0x11, 0x00


	//----- nvinfo : EIATTR_KPARAM_INFO
	.align		4
.L_11:
        /*0028*/ 	.byte	0x04, 0x17
        /*002a*/ 	.short	(.L_13 - .L_12)
.L_12:
        /*002c*/ 	.word	0x00000000
        /*0030*/ 	.short	0x0002
        /*0032*/ 	.short	0x0010
        /*0034*/ 	.byte	0x00, 0xf5, 0x21, 0x00


	//----- nvinfo : EIATTR_KPARAM_INFO
	.align		4
.L_13:
        /*0038*/ 	.byte	0x04, 0x17
        /*003a*/ 	.short	(.L_15 - .L_14)
.L_14:
        /*003c*/ 	.word	0x00000000
        /*0040*/ 	.short	0x0001
        /*0042*/ 	.short	0x0008
        /*0044*/ 	.byte	0x00, 0xf5, 0x21, 0x00


	//----- nvinfo : EIATTR_KPARAM_INFO
	.align		4
.L_15:
        /*0048*/ 	.byte	0x04, 0x17
        /*004a*/ 	.short	(.L_17 - .L_16)
.L_16:
        /*004c*/ 	.word	0x00000000
        /*0050*/ 	.short	0x0000
        /*0052*/ 	.short	0x0000
        /*0054*/ 	.byte	0x00, 0xf5, 0x21, 0x00


	//----- nvinfo : EIATTR_SPARSE_MMA_MASK
	.align		4
.L_17:
        /*0058*/ 	.byte	0x03, 0x50
        /*005a*/ 	.short	0x0000


	//----- nvinfo : EIATTR_MAXREG_COUNT
	.align		4
        /*005c*/ 	.byte	0x03, 0x1b
        /*005e*/ 	.short	0x00ff


	//----- nvinfo : EIATTR_MERCURY_ISA_VERSION
	.align		4
        /*0060*/ 	.byte	0x03, 0x5f
        /*0062*/ 	.short	0x0101


	//----- nvinfo : EIATTR_VRC_CTA_INIT_COUNT
	.align		4
        /*0064*/ 	.byte	0x02, 0x4a
	.zero		1
	.zero		1


	//----- nvinfo : EIATTR_EXIT_INSTR_OFFSETS
	.align		4
        /*0068*/ 	.byte	0x04, 0x1c
        /*006a*/ 	.short	(.L_19 - .L_18)


	//   ....[0]....
.L_18:
        /*006c*/ 	.word	0x00000090


	//   ....[1]....
        /*0070*/ 	.word	0x00000a80


	//----- nvinfo : EIATTR_CBANK_PARAM_SIZE
	.align		4
.L_19:
        /*0074*/ 	.byte	0x03, 0x19
        /*0076*/ 	.short	0x0020


	//----- nvinfo : EIATTR_PARAM_CBANK
	.align		4
        /*0078*/ 	.byte	0x04, 0x0a
        /*007a*/ 	.short	(.L_21 - .L_20)
	.align		4
.L_20:
        /*007c*/ 	.word	index@(.nv.constant0._Z21convolution_1d_kernelPKfS0_Pfii)
        /*0080*/ 	.short	0x0380
        /*0082*/ 	.short	0x0020


	//----- nvinfo : EIATTR_SW_WAR
	.align		4
.L_21:
        /*0084*/ 	.byte	0x04, 0x36
        /*0086*/ 	.short	(.L_23 - .L_22)
.L_22:
        /*0088*/ 	.word	0x00000008
.L_23:


//--------------------- .nv.callgraph             --------------------------
	.section	.nv.callgraph,"",@"SHT_CUDA_CALLGRAPH"
	.align	4
	.sectionentsize	8
	.align		4
        /*0000*/ 	.word	0x00000000
	.align		4
        /*0004*/ 	.word	0xffffffff
	.align		4
        /*0008*/ 	.word	0x00000000
	.align		4
        /*000c*/ 	.word	0xfffffffe
	.align		4
        /*0010*/ 	.word	0x00000000
	.align		4
        /*0014*/ 	.word	0xfffffffd
	.align		4
        /*0018*/ 	.word	0x00000000
	.align		4
        /*001c*/ 	.word	0xfffffffc


//--------------------- .text._Z21convolution_1d_kernelPKfS0_Pfii --------------------------
	.section	.text._Z21convolution_1d_kernelPKfS0_Pfii,"ax",@progbits
	.align	128
        .global         _Z21convolution_1d_kernelPKfS0_Pfii
        .type           _Z21convolution_1d_kernelPKfS0_Pfii,@function
        .size           _Z21convolution_1d_kernelPKfS0_Pfii,(.L_x_7 - _Z21convolution_1d_kernelPKfS0_Pfii)
        .other          _Z21convolution_1d_kernelPKfS0_Pfii,@"STO_CUDA_ENTRY STV_DEFAULT"
_Z21convolution_1d_kernelPKfS0_Pfii:
.text._Z21convolution_1d_kernelPKfS0_Pfii:
[----:B------:R-:W-:Y:S01]  /*0000*/  LDC R1, c[0x0][0x37c] ;  /* 0x0000df00ff017b82 */ /* 0x000fe20000000800 */
[----:B------:R-:W0:Y:S07]  /*0010*/  S2R R0, SR_TID.X ;  /* 0x0000000000007919 */ /* 0x000e2e0000002100 */
[----:B------:R-:W1:Y:S01]  /*0020*/  S2UR UR5, SR_CTAID.X ;  /* 0x00000000000579c3 */ /* 0x000e620000002500 */
[----:B------:R-:W1:Y:S01]  /*0030*/  LDCU UR4, c[0x0][0x360] ;  /* 0x00006c00ff0477ac */ /* 0x000e620008000800 */
[----:B------:R-:W2:Y:S01]  /*0040*/  LDCU.64 UR8, c[0x0][0x398] ;  /* 0x00007300ff0877ac */ /* 0x000ea20008000a00 */
[----:B-1----:R-:W-:-:S02]  /*0050*/  UIMAD UR5, UR5, UR4, URZ ;  /* 0x00000004050572a4 */ /* 0x002fc4000f8e02ff */
[----:B--2---:R-:W-:-:S04]  /*0060*/  UIADD3 UR4, UPT, UPT, UR8, -UR9, URZ ;  /* 0x8000000908047290 */ /* 0x004fc8000fffe0ff */
[----:B0-----:R-:W-:-:S04]  /*0070*/  IADD3 R6, PT, PT, R0, UR5, RZ ;  /* 0x0000000500067c10 */ /* 0x001fc8000fffe0ff */
[----:B------:R-:W-:-:S13]  /*0080*/  ISETP.GT.AND P0, PT, R6, UR4, PT ;  /* 0x0000000406007c0c */ /* 0x000fda000bf04270 */
[----:B------:R-:W-:Y:S05]  /*0090*/  @P0 EXIT ;  /* 0x000000000000094d */ /* 0x000fea0003800000 */
[----:B------:R-:W-:Y:S01]  /*00a0*/  UISETP.GE.AND UP0, UPT, UR9, 0x1, UPT ;  /* 0x000000010900788c */ /* 0x000fe2000bf06270 */
[----:B------:R-:W-:Y:S01]  /*00b0*/  HFMA2 R14, -RZ, RZ, 0, 0 ;  /* 0x00000000ff0e7431 */ /* 0x000fe200000001ff */
[----:B------:R-:W0:Y:S07]  /*00c0*/  LDCU.64 UR16, c[0x0][0x358] ;  /* 0x00006b00ff1077ac */ /* 0x000e2e0008000a00 */
[----:B------:R-:W-:Y:S05]  /*00d0*/  BRA.U !UP0, `(.L_x_0) ;  /* 0x00000009085c7547 */ /* 0x000fea000b800000 */
[----:B------:R-:W-:Y:S01]  /*00e0*/  UISETP.GE.U32.AND UP1, UPT, UR9, 0x10, UPT ;  /* 0x000000100900788c */ /* 0x000fe2000bf26070 */
[----:B------:R-:W-:Y:S01]  /*00f0*/  MOV R14, RZ ;  /* 0x000000ff000e7202 */ /* 0x000fe20000000f00 */
[----:B------:R-:W-:Y:S01]  /*0100*/  ULOP3.LUT UR10, UR9, 0xf, URZ, 0xc0, !UPT ;  /* 0x0000000f090a7892 */ /* 0x000fe2000f8ec0ff */
[----:B------:R-:W-:-:S03]  /*0110*/  MOV R9, RZ ;  /* 0x000000ff00097202 */ /* 0x000fc60000000f00 */
[----:B------:R-:W-:-:S03]  /*0120*/  UISETP.NE.AND UP0, UPT, UR10, URZ, UPT ;  /* 0x000000ff0a00728c */ /* 0x000fc6000bf05270 */
[----:B------:R-:W-:Y:S08]  /*0130*/  BRA.U !UP1, `(.L_x_1) ;  /* 0x0000000509147547 */ /* 0x000ff0000b800000 */
[----:B------:R-:W1:Y:S01]  /*0140*/  LDCU.128 UR12, c[0x0][0x380] ;  /* 0x00007000ff0c77ac */ /* 0x000e620008000c00 */
[----:B------:R-:W-:Y:S02]  /*0150*/  MOV R14, RZ ;  /* 0x000000ff000e7202 */ /* 0x000fe40000000f00 */
[----:B------:R-:W-:Y:S01]  /*0160*/  MOV R7, R6 ;  /* 0x0000000600077202 */ /* 0x000fe20000000f00 */
[----:B------:R-:W-:-:S06]  /*0170*/  ULOP3.LUT UR11, UR9, 0x7ffffff0, URZ, 0xc0, !UPT ;  /* 0x7ffffff0090b7892 */ /* 0x000fcc000f8ec0ff */
[----:B------:R-:W-:Y:S01]  /*0180*/  MOV R9, UR11 ;  /* 0x0000000b00097c02 */ /* 0x000fe20008000f00 */
[----:B-1----:R-:W-:Y:S02]  /*0190*/  UIADD3 UR4, UP2, UPT, UR14, 0x20, URZ ;  /* 0x000000200e047890 */ /* 0x002fe4000ff5e0ff */
[----:B------:R-:W-:Y:S02]  /*01a0*/  UIADD3 UR7, UP1, UPT, UR12, 0x20, URZ ;  /* 0x000000200c077890 */ /* 0x000fe4000ff3e0ff */
[----:B------:R-:W-:Y:S02]  /*01b0*/  UIADD3.X UR6, UPT, UPT, URZ, UR15, URZ, UP2, !UPT ;  /* 0x0000000fff067290 */ /* 0x000fe400097fe4ff */
[----:B------:R-:W-:Y:S01]  /*01c0*/  MOV R2, UR4 ;  /* 0x0000000400027c02 */ /* 0x000fe20008000f00 */
[----:B------:R-:W-:Y:S02]  /*01d0*/  UIADD3 UR12, UPT, UPT, -UR11, URZ, URZ ;  /* 0x000000ff0b0c7290 */ /* 0x000fe4000fffe1ff */
[----:B------:R-:W-:Y:S01]  /*01e0*/  UIADD3.X UR8, UPT, UPT, URZ, UR13, URZ, UP1, !UPT ;  /* 0x0000000dff087290 */ /* 0x000fe20008ffe4ff */
[----:B------:R-:W-:-:S11]  /*01f0*/  MOV R3, UR6 ;  /* 0x0000000600037c02 */ /* 0x000fd60008000f00 */
.L_x_2:
[----:B------:R-:W-:Y:S01]  /*0200*/  MOV R4, UR7 ;  /* 0x0000000700047c02 */ /* 0x000fe20008000f00 */
[----:B0-----:R-:W2:Y:S01]  /*0210*/  LDG.E R16, desc[UR16][R2.64+-0x20] ;  /* 0xffffe01002107981 */ /* 0x001ea2000c1e1900 */
[----:B------:R-:W-:-:S03]  /*0220*/  MOV R5, UR8 ;  /* 0x0000000800057c02 */ /* 0x000fc60008000f00 */
[----:B------:R-:W3:Y:S01]  /*0230*/  LDG.E R24, desc[UR16][R2.64+-0x1c] ;  /* 0xffffe41002187981 */ /* 0x000ee2000c1e1900 */
[----:B------:R-:W-:-:S03]  /*0240*/  IMAD.WIDE R4, R7, 0x4, R4 ;  /* 0x0000000407047825 */ /* 0x000fc600078e0204 */
[----:B------:R-:W4:Y:S04]  /*0250*/  LDG.E R18, desc[UR16][R2.64+-0x18] ;  /* 0xffffe81002127981 */ /* 0x000f28000c1e1900 */
[----:B------:R-:W2:Y:S04]  /*0260*/  LDG.E R17, desc[UR16][R4.64+-0x20] ;  /* 0xffffe01004117981 */ /* 0x000ea8000c1e1900 */
[----:B------:R-:W3:Y:S04]  /*0270*/  LDG.E R19, desc[UR16][R4.64+-0x1c] ;  /* 0xffffe41004137981 */ /* 0x000ee8000c1e1900 */
[----:B------:R-:W4:Y:S04]  /*0280*/  LDG.E R21, desc[UR16][R4.64+-0x18] ;  /* 0xffffe81004157981 */ /* 0x000f28000c1e1900 */
[----:B------:R-:W5:Y:S04]  /*0290*/  LDG.E R23, desc[UR16][R2.64+-0x14] ;  /* 0xffffec1002177981 */ /* 0x000f68000c1e1900 */
        /* <DEDUP_REMOVED lines=8> */
[----:B------:R-:W5:Y:S01]  /*0320*/  LDG.E R15, desc[UR16][R4.64+-0x4] ;  /* 0xfffffc10040f7981 */ /* 0x000f62000c1e1900 */
[----:B--2---:R-:W-:-:S03]  /*0330*/  FFMA R16, R17, R16, R14 ;  /* 0x0000001011107223 */ /* 0x004fc6000000000e */
[----:B------:R-:W2:Y:S04]  /*0340*/  LDG.E R14, desc[UR16][R2.64] ;  /* 0x00000010020e7981 */ /* 0x000ea8000c1e1900 */
[----:B------:R-:W2:Y:S01]  /*0350*/  LDG.E R17, desc[UR16][R4.64] ;  /* 0x0000001004117981 */ /* 0x000ea2000c1e1900 */
[----:B---3--:R-:W-:-:S03]  /*0360*/  FFMA R24, R19, R24, R16 ;  /* 0x0000001813187223 */ /* 0x008fc60000000010 */
[----:B------:R-:W3:Y:S01]  /*0370*/  LDG.E R16, desc[UR16][R2.64+0x4] ;  /* 0x0000041002107981 */ /* 0x000ee2000c1e1900 */
[----:B----4-:R-:W-:-:S03]  /*0380*/  FFMA R27, R21, R18, R24 ;  /* 0x00000012151b7223 */ /* 0x010fc60000000018 */
[----:B------:R-:W3:Y:S04]  /*0390*/  LDG.E R19, desc[UR16][R4.64+0x4] ;  /* 0x0000041004137981 */ /* 0x000ee8000c1e1900 */
[----:B------:R-:W4:Y:S01]  /*03a0*/  LDG.E R21, desc[UR16][R2.64+0x8] ;  /* 0x0000081002157981 */ /* 0x000f22000c1e1900 */
[----:B-----5:R-:W-:-:S03]  /*03b0*/  FFMA R24, R20, R23, R27 ;  /* 0x0000001714187223 */ /* 0x020fc6000000001b */
[----:B------:R-:W4:Y:S04]  /*03c0*/  LDG.E R18, desc[UR16][R4.64+0x8] ;  /* 0x0000081004127981 */ /* 0x000f28000c1e1900 */
[----:B------:R-:W5:Y:S01]  /*03d0*/  LDG.E R23, desc[UR16][R2.64+0xc] ;  /* 0x00000c1002177981 */ /* 0x000f62000c1e1900 */
[----:B------:R-:W-:-:S03]  /*03e0*/  FFMA R24, R25, R22, R24 ;  /* 0x0000001619187223 */ /* 0x000fc60000000018 */
[----:B------:R-:W5:Y:S04]  /*03f0*/  LDG.E R20, desc[UR16][R4.64+0xc] ;  /* 0x00000c1004147981 */ /* 0x000f68000c1e1900 */
[----:B------:R-:W5:Y:S01]  /*0400*/  LDG.E R25, desc[UR16][R2.64+0x10] ;  /* 0x0000101002197981 */ /* 0x000f62000c1e1900 */
[----:B------:R-:W-:-:S03]  /*0410*/  FFMA R24, R11, R8, R24 ;  /* 0x000000080b187223 */ /* 0x000fc60000000018 */
[----:B------:R-:W5:Y:S04]  /*0420*/  LDG.E R22, desc[UR16][R4.64+0x10] ;  /* 0x0000101004167981 */ /* 0x000f68000c1e1900 */
[----:B------:R-:W5:Y:S01]  /*0430*/  LDG.E R11, desc[UR16][R2.64+0x14] ;  /* 0x00001410020b7981 */ /* 0x000f62000c1e1900 */
[----:B------:R-:W-:-:S03]  /*0440*/  FFMA R26, R13, R10, R24 ;  /* 0x0000000a0d1a7223 */ /* 0x000fc60000000018 */
[----:B------:R-:W5:Y:S04]  /*0450*/  LDG.E R8, desc[UR16][R4.64+0x14] ;  /* 0x0000141004087981 */ /* 0x000f68000c1e1900 */
[----:B------:R-:W5:Y:S04]  /*0460*/  LDG.E R10, desc[UR16][R2.64+0x18] ;  /* 0x00001810020a7981 */ /* 0x000f68000c1e1900 */
[----:B------:R-:W5:Y:S04]  /*0470*/  LDG.E R13, desc[UR16][R4.64+0x18] ;  /* 0x00001810040d7981 */ /* 0x000f68000c1e1900 */
[----:B------:R-:W5:Y:S04]  /*0480*/  LDG.E R24, desc[UR16][R4.64+0x1c] ;  /* 0x00001c1004187981 */ /* 0x000f68000c1e1900 */
[----:B------:R0:W5:Y:S01]  /*0490*/  LDG.E R27, desc[UR16][R2.64+0x1c] ;  /* 0x00001c10021b7981 */ /* 0x000162000c1e1900 */
[----:B------:R-:W-:Y:S01]  /*04a0*/  FFMA R12, R15, R12, R26 ;  /* 0x0000000c0f0c7223 */ /* 0x000fe2000000001a */
[----:B------:R-:W-:-:S04]  /*04b0*/  UIADD3 UR12, UPT, UPT, UR12, 0x10, URZ ;  /* 0x000000100c0c7890 */ /* 0x000fc8000fffe0ff */
[----:B------:R-:W-:Y:S01]  /*04c0*/  UISETP.NE.AND UP1, UPT, UR12, URZ, UPT ;  /* 0x000000ff0c00728c */ /* 0x000fe2000bf25270 */
[----:B0-----:R-:W-:Y:S02]  /*04d0*/  IADD3 R2, P0, PT, R2, 0x40, RZ ;  /* 0x0000004002027810 */ /* 0x001fe40007f1e0ff */
[----:B------:R-:W-:Y:S02]  /*04e0*/  IADD3 R7, PT, PT, R7, 0x10, RZ ;  /* 0x0000001007077810 */ /* 0x000fe40007ffe0ff */
[----:B------:R-:W-:Y:S01]  /*04f0*/  IADD3.X R3, PT, PT, RZ, R3, RZ, P0, !PT ;  /* 0x00000003ff037210 */ /* 0x000fe200007fe4ff */
[----:B--2---:R-:W-:-:S04]  /*0500*/  FFMA R12, R17, R14, R12 ;  /* 0x0000000e110c7223 */ /* 0x004fc8000000000c */
[----:B---3--:R-:W-:-:S04]  /*0510*/  FFMA R19, R19, R16, R12 ;  /* 0x0000001013137223 */ /* 0x008fc8000000000c */
[----:B----4-:R-:W-:-:S04]  /*0520*/  FFMA R19, R18, R21, R19 ;  /* 0x0000001512137223 */ /* 0x010fc80000000013 */
[----:B-----5:R-:W-:-:S04]  /*0530*/  FFMA R19, R20, R23, R19 ;  /* 0x0000001714137223 */ /* 0x020fc80000000013 */
[----:B------:R-:W-:-:S04]  /*0540*/  FFMA R19, R22, R25, R19 ;  /* 0x0000001916137223 */ /* 0x000fc80000000013 */
[----:B------:R-:W-:-:S04]  /*0550*/  FFMA R8, R8, R11, R19 ;  /* 0x0000000b08087223 */ /* 0x000fc80000000013 */
[----:B------:R-:W-:-:S04]  /*0560*/  FFMA R13, R13, R10, R8 ;  /* 0x0000000a0d0d7223 */ /* 0x000fc80000000008 */
[----:B------:R-:W-:Y:S01]  /*0570*/  FFMA R14, R24, R27, R13 ;  /* 0x0000001b180e7223 */ /* 0x000fe2000000000d */
[----:B------:R-:W-:Y:S06]  /*0580*/  BRA.U UP1, `(.L_x_2) ;  /* 0xfffffffd011c7547 */ /* 0x000fec000b83ffff */
.L_x_1:
[----:B------:R-:W-:Y:S05]  /*0590*/  BRA.U !UP0, `(.L_x_0) ;  /* 0x00000005082c7547 */ /* 0x000fea000b800000 */
[----:B------:R-:W-:Y:S02]  /*05a0*/  UISETP.GE.U32.AND UP0, UPT, UR10, 0x8, UPT ;  /* 0x000000080a00788c */ /* 0x000fe4000bf06070 */
[----:B------:R-:W-:-:S04]  /*05b0*/  ULOP3.LUT UR6, UR9, 0x7, URZ, 0xc0, !UPT ;  /* 0x0000000709067892 */ /* 0x000fc8000f8ec0ff */
[----:B------:R-:W-:-:S03]  /*05c0*/  UISETP.NE.AND UP1, UPT, UR6, URZ, UPT ;  /* 0x000000ff0600728c */ /* 0x000fc6000bf25270 */
[----:B------:R-:W-:Y:S08]  /*05d0*/  BRA.U !UP0, `(.L_x_3) ;  /* 0x0000000108787547 */ /* 0x000ff0000b800000 */
[----:B------:R-:W1:Y:S01]  /*05e0*/  LDC.64 R2, c[0x0][0x380] ;  /* 0x0000e000ff027b82 */ /* 0x000e620000000a00 */
[----:B------:R-:W-:-:S07]  /*05f0*/  IADD3 R7, PT, PT, R6, R9, RZ ;  /* 0x0000000906077210 */ /* 0x000fce0007ffe0ff */
[----:B------:R-:W2:Y:S01]  /*0600*/  LDC.64 R4, c[0x0][0x388] ;  /* 0x0000e200ff047b82 */ /* 0x000ea20000000a00 */
[----:B-1----:R-:W-:-:S05]  /*0610*/  IMAD.WIDE R2, R7, 0x4, R2 ;  /* 0x0000000407027825 */ /* 0x002fca00078e0202 */
[----:B0-----:R-:W3:Y:S01]  /*0620*/  LDG.E R11, desc[UR16][R2.64] ;  /* 0x00000010020b7981 */ /* 0x001ee2000c1e1900 */
[----:B--2---:R-:W-:-:S03]  /*0630*/  IMAD.WIDE.U32 R4, R9, 0x4, R4 ;  /* 0x0000000409047825 */ /* 0x004fc600078e0004 */
[----:B------:R-:W2:Y:S04]  /*0640*/  LDG.E R13, desc[UR16][R2.64+0x4] ;  /* 0x00000410020d7981 */ /* 0x000ea8000c1e1900 */
[----:B------:R-:W3:Y:S04]  /*0650*/  LDG.E R10, desc[UR16][R4.64] ;  /* 0x00000010040a7981 */ /* 0x000ee8000c1e1900 */
[----:B------:R-:W2:Y:S04]  /*0660*/  LDG.E R12, desc[UR16][R4.64+0x4] ;  /* 0x00000410040c7981 */ /* 0x000ea8000c1e1900 */
[----:B------:R-:W4:Y:S04]  /*0670*/  LDG.E R15, desc[UR16][R2.64+0x8] ;  /* 0x00000810020f7981 */ /* 0x000f28000c1e1900 */
        /* <DEDUP_REMOVED lines=11> */
[----:B------:R-:W-:Y:S01]  /*0730*/  IADD3 R9, PT, PT, R9, 0x8, RZ ;  /* 0x0000000809097810 */ /* 0x000fe20007ffe0ff */
[----:B---3--:R-:W-:-:S04]  /*0740*/  FFMA R10, R11, R10, R14 ;  /* 0x0000000a0b0a7223 */ /* 0x008fc8000000000e */
[----:B--2---:R-:W-:-:S04]  /*0750*/  FFMA R10, R13, R12, R10 ;  /* 0x0000000c0d0a7223 */ /* 0x004fc8000000000a */
[----:B----4-:R-:W-:-:S04]  /*0760*/  FFMA R10, R15, R16, R10 ;  /* 0x000000100f0a7223 */ /* 0x010fc8000000000a */
[----:B-----5:R-:W-:-:S04]  /*0770*/  FFMA R10, R17, R18, R10 ;  /* 0x00000012110a7223 */ /* 0x020fc8000000000a */
[----:B------:R-:W-:-:S04]  /*0780*/  FFMA R10, R19, R20, R10 ;  /* 0x00000014130a7223 */ /* 0x000fc8000000000a */
[----:B------:R-:W-:-:S04]  /*0790*/  FFMA R10, R21, R22, R10 ;  /* 0x00000016150a7223 */ /* 0x000fc8000000000a */
[----:B------:R-:W-:-:S04]  /*07a0*/  FFMA R7, R7, R8, R10 ;  /* 0x0000000807077223 */ /* 0x000fc8000000000a */
[----:B------:R-:W-:-:S07]  /*07b0*/  FFMA R14, R24, R23, R7 ;  /* 0x00000017180e7223 */ /* 0x000fce0000000007 */
.L_x_3:
        /* <DEDUP_REMOVED lines=17> */
[----:B------:R-:W5:Y:S01]  /*08d0*/  LDG.E R15, desc[UR16][R4.64+0xc] ;  /* 0x00000c10040f7981 */ /* 0x000f62000c1e1900 */
[----:B------:R-:W-:Y:S01]  /*08e0*/  IADD3 R9, PT, PT, R9, 0x4, RZ ;  /* 0x0000000409097810 */ /* 0x000fe20007ffe0ff */
[----:B---3--:R-:W-:-:S04]  /*08f0*/  FFMA R7, R7, R8, R14 ;  /* 0x0000000807077223 */ /* 0x008fc8000000000e */
[----:B--2---:R-:W-:-:S04]  /*0900*/  FFMA R7, R10, R11, R7 ;  /* 0x0000000b0a077223 */ /* 0x004fc80000000007 */
[----:B----4-:R-:W-:-:S04]  /*0910*/  FFMA R7, R12, R13, R7 ;  /* 0x0000000d0c077223 */ /* 0x010fc80000000007 */
[----:B-----5:R-:W-:-:S07]  /*0920*/  FFMA R14, R16, R15, R7 ;  /* 0x0000000f100e7223 */ /* 0x020fce0000000007 */
.L_x_4:
[----:B------:R-:W-:Y:S05]  /*0930*/  BRA.U !UP1, `(.L_x_0) ;  /* 0x0000000109447547 */ /* 0x000fea000b800000 */
[----:B------:R-:W1:Y:S01]  /*0940*/  LDC.64 R2, c[0x0][0x388] ;  /* 0x0000e200ff027b82 */ /* 0x000e620000000a00 */
[----:B------:R-:W-:-:S07]  /*0950*/  UIADD3 UR4, UPT, UPT, -UR4, URZ, URZ ;  /* 0x000000ff04047290 */ /* 0x000fce000fffe1ff */
[----:B------:R-:W2:Y:S01]  /*0960*/  LDC.64 R10, c[0x0][0x380] ;  /* 0x0000e000ff0a7b82 */ /* 0x000ea20000000a00 */
[----:B-1----:R-:W-:Y:S01]  /*0970*/  IMAD.WIDE.U32 R2, R9, 0x4, R2 ;  /* 0x0000000409027825 */ /* 0x002fe200078e0002 */
[----:B------:R-:W-:Y:S02]  /*0980*/  IADD3 R9, PT, PT, R0, UR5, R9 ;  /* 0x0000000500097c10 */ /* 0x000fe4000fffe009 */
[----:B------:R-:W-:Y:S02]  /*0990*/  MOV R4, R2 ;  /* 0x0000000200047202 */ /* 0x000fe40000000f00 */
[----:B------:R-:W-:-:S07]  /*09a0*/  MOV R5, R3 ;  /* 0x0000000300057202 */ /* 0x000fce0000000f00 */
.L_x_5:
[----:B--2---:R-:W-:Y:S01]  /*09b0*/  IMAD.WIDE R2, R9, 0x4, R10 ;  /* 0x0000000409027825 */ /* 0x004fe200078e020a */
[----:B0-----:R0:W2:Y:S05]  /*09c0*/  LDG.E R0, desc[UR16][R4.64] ;  /* 0x0000001004007981 */ /* 0x0010aa000c1e1900 */
[----:B------:R-:W2:Y:S01]  /*09d0*/  LDG.E R3, desc[UR16][R2.64] ;  /* 0x0000001002037981 */ /* 0x000ea2000c1e1900 */
[----:B------:R-:W-:-:S04]  /*09e0*/  UIADD3 UR4, UPT, UPT, UR4, 0x1, URZ ;  /* 0x0000000104047890 */ /* 0x000fc8000fffe0ff */
[----:B------:R-:W-:Y:S01]  /*09f0*/  UISETP.NE.AND UP0, UPT, UR4, URZ, UPT ;  /* 0x000000ff0400728c */ /* 0x000fe2000bf05270 */
[----:B0-----:R-:W-:Y:S02]  /*0a00*/  IADD3 R4, P0, PT, R4, 0x4, RZ ;  /* 0x0000000404047810 */ /* 0x001fe40007f1e0ff */
[----:B------:R-:W-:Y:S02]  /*0a10*/  IADD3 R9, PT, PT, R9, 0x1, RZ ;  /* 0x0000000109097810 */ /* 0x000fe40007ffe0ff */
[----:B------:R-:W-:Y:S01]  /*0a20*/  IADD3.X R5, PT, PT, RZ, R5, RZ, P0, !PT ;  /* 0x00000005ff057210 */ /* 0x000fe200007fe4ff */
[----:B--2---:R-:W-:-:S03]  /*0a30*/  FFMA R14, R3, R0, R14 ;  /* 0x00000000030e7223 */ /* 0x004fc6000000000e */
[----:B------:R-:W-:Y:S05]  /*0a40*/  BRA.U UP0, `(.L_x_5) ;  /* 0xfffffffd00d87547 */ /* 0x000fea000b83ffff */
.L_x_0:
[----:B------:R-:W1:Y:S02]  /*0a50*/  LDC.64 R2, c[0x0][0x390] ;  /* 0x0000e400ff027b82 */ /* 0x000e640000000a00 */
[----:B-1----:R-:W-:-:S05]  /*0a60*/  IMAD.WIDE R6, R6, 0x4, R2 ;  /* 0x0000000406067825 */ /* 0x002fca00078e0202 */
[----:B0-----:R-:W-:Y:S01]  /*0a70*/  STG.E desc[UR16][R6.64], R14 ;  /* 0x0000000e06007986 */ /* 0x001fe2000c101910 */
[----:B------:R-:W-:Y:S05]  /*0a80*/  EXIT ;  /* 0x000000000000794d */ /* 0x000fea0003800000 */
.L_x_6:
[----:B------:R-:W-:-:S00]  /*0a90*/  BRA `(.L_x_6) ;  /* 0xfffffffc00fc7947 */ /* 0x000fc0000383ffff */
[----:B------:R-:W-:-:S00]  /*0aa0*/  NOP ;  /* 0x0000000000007918 */ /* 0x000fc00000000000 */
        /* <DEDUP_REMOVED lines=13> */
.L_x_7:


//--------------------- .nv.shared.reserved.0     --------------------------
	.section	.nv.shared.reserved.0,"aw",@nobits
	.weak		__nv_reservedSMEM_offset_0_alias
	.size		__nv_reservedSMEM_offset_0_alias, 0, 64
	.other		__nv_reservedSMEM_offset_0_alias,@"STO_CUDA_RESERVED_SHARED STV_DEFAULT"
__nv_reservedSMEM_offset_0_alias:
	.zero		0
	.zero		64


//--------------------- .nv.constant0._Z21convolution_1d_kernelPKfS0_Pfii --------------------------
	.section	.nv.constant0._Z21convolution_1d_kernelPKfS0_Pfii,"a",@progbits
	.sectionflags	@""
	.align	4
.nv.constant0._Z21convolution_1d_kernelPKfS0_Pfii:
	.zero		928


//--------------------- SYMBOLS --------------------------

	.type		.nv.reservedSmem.offset0,@object
	.size		.nv.reservedSmem.offset0,0x4
